//
// Generated by NVIDIA NVVM Compiler
//
// Compiler Build ID: CL-36424714
// Cuda compilation tools, release 13.0, V13.0.88
// Based on NVVM 20.0.0
//

.version 9.0
.target sm_100
.address_size 64

	// .globl	_Z12MatMultOnGPUPfS_S_ii

.visible .entry _Z12MatMultOnGPUPfS_S_ii(
	.param .u64 .ptr .align 1 _Z12MatMultOnGPUPfS_S_ii_param_0,
	.param .u64 .ptr .align 1 _Z12MatMultOnGPUPfS_S_ii_param_1,
	.param .u64 .ptr .align 1 _Z12MatMultOnGPUPfS_S_ii_param_2,
	.param .u32 _Z12MatMultOnGPUPfS_S_ii_param_3,
	.param .u32 _Z12MatMultOnGPUPfS_S_ii_param_4
)
{
	.reg .pred 	%p<11>;
	.reg .b32 	%r<43>;
	.reg .b32 	%f<68>;
	.reg .b64 	%rd<53>;

	ld.param.u64 	%rd7, [_Z12MatMultOnGPUPfS_S_ii_param_0];
	ld.param.u64 	%rd8, [_Z12MatMultOnGPUPfS_S_ii_param_1];
	ld.param.u64 	%rd6, [_Z12MatMultOnGPUPfS_S_ii_param_2];
	ld.param.u32 	%r20, [_Z12MatMultOnGPUPfS_S_ii_param_3];
	ld.param.u32 	%r19, [_Z12MatMultOnGPUPfS_S_ii_param_4];
	cvta.to.global.u64 	%rd1, %rd8;
	cvta.to.global.u64 	%rd2, %rd7;
	mov.u32 	%r21, %ntid.x;
	mov.u32 	%r22, %ctaid.x;
	mov.u32 	%r23, %tid.x;
	mad.lo.s32 	%r1, %r21, %r22, %r23;
	mov.u32 	%r24, %ntid.y;
	mov.u32 	%r25, %ctaid.y;
	mov.u32 	%r26, %tid.y;
	mad.lo.s32 	%r27, %r24, %r25, %r26;
	max.s32 	%r28, %r1, %r27;
	setp.ge.s32 	%p1, %r28, %r20;
	@%p1 bra 	$L__BB0_14;
	setp.lt.s32 	%p2, %r19, 1;
	mov.f32 	%f67, 0f00000000;
	@%p2 bra 	$L__BB0_13;
	mul.lo.s32 	%r3, %r19, %r27;
	and.b32  	%r4, %r19, 7;
	setp.lt.u32 	%p3, %r19, 8;
	mov.f32 	%f67, 0f00000000;
	mov.b32 	%r41, 0;
	@%p3 bra 	$L__BB0_5;
	and.b32  	%r41, %r19, 2147483640;
	neg.s32 	%r39, %r41;
	shl.b32 	%r7, %r20, 3;
	mul.wide.u32 	%rd9, %r3, 4;
	add.s64 	%rd10, %rd9, %rd2;
	add.s64 	%rd52, %rd10, 16;
	mov.f32 	%f67, 0f00000000;
	mul.wide.s32 	%rd13, %r20, 4;
	mov.u32 	%r38, %r1;
$L__BB0_4:
	.pragma "nounroll";
	ld.global.f32 	%f17, [%rd52+-16];
	mul.wide.s32 	%rd11, %r38, 4;
	add.s64 	%rd12, %rd1, %rd11;
	ld.global.f32 	%f18, [%rd12];
	fma.rn.f32 	%f19, %f17, %f18, %f67;
	ld.global.f32 	%f20, [%rd52+-12];
	add.s64 	%rd14, %rd12, %rd13;
	ld.global.f32 	%f21, [%rd14];
	fma.rn.f32 	%f22, %f20, %f21, %f19;
	ld.global.f32 	%f23, [%rd52+-8];
	add.s64 	%rd15, %rd14, %rd13;
	ld.global.f32 	%f24, [%rd15];
	fma.rn.f32 	%f25, %f23, %f24, %f22;
	ld.global.f32 	%f26, [%rd52+-4];
	add.s64 	%rd16, %rd15, %rd13;
	ld.global.f32 	%f27, [%rd16];
	fma.rn.f32 	%f28, %f26, %f27, %f25;
	ld.global.f32 	%f29, [%rd52];
	add.s64 	%rd17, %rd16, %rd13;
	ld.global.f32 	%f30, [%rd17];
	fma.rn.f32 	%f31, %f29, %f30, %f28;
	ld.global.f32 	%f32, [%rd52+4];
	add.s64 	%rd18, %rd17, %rd13;
	ld.global.f32 	%f33, [%rd18];
	fma.rn.f32 	%f34, %f32, %f33, %f31;
	ld.global.f32 	%f35, [%rd52+8];
	add.s64 	%rd19, %rd18, %rd13;
	ld.global.f32 	%f36, [%rd19];
	fma.rn.f32 	%f37, %f35, %f36, %f34;
	ld.global.f32 	%f38, [%rd52+12];
	add.s64 	%rd20, %rd19, %rd13;
	ld.global.f32 	%f39, [%rd20];
	fma.rn.f32 	%f67, %f38, %f39, %f37;
	add.s32 	%r39, %r39, 8;
	add.s32 	%r38, %r38, %r7;
	add.s64 	%rd52, %rd52, 32;
	setp.ne.s32 	%p4, %r39, 0;
	@%p4 bra 	$L__BB0_4;
$L__BB0_5:
	setp.eq.s32 	%p5, %r4, 0;
	@%p5 bra 	$L__BB0_13;
	and.b32  	%r13, %r19, 3;
	setp.lt.u32 	%p6, %r4, 4;
	@%p6 bra 	$L__BB0_8;
	add.s32 	%r30, %r41, %r3;
	mul.wide.u32 	%rd21, %r30, 4;
	add.s64 	%rd22, %rd2, %rd21;
	ld.global.f32 	%f41, [%rd22];
	mad.lo.s32 	%r31, %r41, %r20, %r1;
	mul.wide.s32 	%rd23, %r31, 4;
	add.s64 	%rd24, %rd1, %rd23;
	ld.global.f32 	%f42, [%rd24];
	fma.rn.f32 	%f43, %f41, %f42, %f67;
	cvt.u64.u32 	%rd25, %r3;
	cvt.u64.u32 	%rd26, %r41;
	add.s64 	%rd27, %rd26, %rd25;
	shl.b64 	%rd28, %rd27, 2;
	add.s64 	%rd29, %rd2, %rd28;
	ld.global.f32 	%f44, [%rd29+4];
	mul.wide.s32 	%rd30, %r20, 4;
	add.s64 	%rd31, %rd24, %rd30;
	ld.global.f32 	%f45, [%rd31];
	fma.rn.f32 	%f46, %f44, %f45, %f43;
	ld.global.f32 	%f47, [%rd29+8];
	add.s64 	%rd32, %rd31, %rd30;
	ld.global.f32 	%f48, [%rd32];
	fma.rn.f32 	%f49, %f47, %f48, %f46;
	ld.global.f32 	%f50, [%rd29+12];
	add.s64 	%rd33, %rd32, %rd30;
	ld.global.f32 	%f51, [%rd33];
	fma.rn.f32 	%f67, %f50, %f51, %f49;
	add.s32 	%r41, %r41, 4;
$L__BB0_8:
	setp.eq.s32 	%p7, %r13, 0;
	@%p7 bra 	$L__BB0_13;
	setp.eq.s32 	%p8, %r13, 1;
	@%p8 bra 	$L__BB0_11;
	add.s32 	%r32, %r41, %r3;
	mul.wide.u32 	%rd34, %r32, 4;
	add.s64 	%rd35, %rd2, %rd34;
	ld.global.f32 	%f53, [%rd35];
	mad.lo.s32 	%r33, %r41, %r20, %r1;
	mul.wide.s32 	%rd36, %r33, 4;
	add.s64 	%rd37, %rd1, %rd36;
	ld.global.f32 	%f54, [%rd37];
	fma.rn.f32 	%f55, %f53, %f54, %f67;
	cvt.u64.u32 	%rd38, %r3;
	cvt.u64.u32 	%rd39, %r41;
	add.s64 	%rd40, %rd39, %rd38;
	shl.b64 	%rd41, %rd40, 2;
	add.s64 	%rd42, %rd2, %rd41;
	ld.global.f32 	%f56, [%rd42+4];
	mul.wide.s32 	%rd43, %r20, 4;
	add.s64 	%rd44, %rd37, %rd43;
	ld.global.f32 	%f57, [%rd44];
	fma.rn.f32 	%f67, %f56, %f57, %f55;
	add.s32 	%r41, %r41, 2;
$L__BB0_11:
	and.b32  	%r34, %r19, 1;
	setp.eq.b32 	%p9, %r34, 1;
	not.pred 	%p10, %p9;
	@%p10 bra 	$L__BB0_13;
	add.s32 	%r35, %r41, %r3;
	mul.wide.u32 	%rd45, %r35, 4;
	add.s64 	%rd46, %rd2, %rd45;
	ld.global.f32 	%f58, [%rd46];
	mad.lo.s32 	%r36, %r41, %r20, %r1;
	mul.wide.s32 	%rd47, %r36, 4;
	add.s64 	%rd48, %rd1, %rd47;
	ld.global.f32 	%f59, [%rd48];
	fma.rn.f32 	%f67, %f58, %f59, %f67;
$L__BB0_13:
	mad.lo.s32 	%r37, %r20, %r27, %r1;
	cvta.to.global.u64 	%rd49, %rd6;
	mul.wide.s32 	%rd50, %r37, 4;
	add.s64 	%rd51, %rd49, %rd50;
	st.global.f32 	[%rd51], %f67;
$L__BB0_14:
	ret;

}


// ===== COMPILED SASS (sm_100) =====

	.target	sm_100

	.elftype	@"ET_EXEC"


//--------------------- .note.nv.tkinfo           --------------------------
	.section	.note.nv.tkinfo,"",@"SHT_NOTE"
	.sectionflags	@"SHF_NOTE_NV_TKINFO"
	.tkinfo
        /*0018*/ 	.word	0x00000002
        /*0030*/ 	.string	""
        /*0030*/ 	.string	"ptxas"
        /*0030*/ 	.string	"Cuda compilation tools, release 13.0, V13.0.88"
        /*0030*/ 	.string	"Build cuda_13.0.r13.0/compiler.36424714_0"
        /*0030*/ 	.string	"-arch sm_100 -m 64 "



//--------------------- .note.nv.cuinfo           --------------------------
	.section	.note.nv.cuinfo,"",@"SHT_NOTE"
	.sectionflags	@"SHF_NOTE_NV_CUINFO"
        /*0018*/ 	.short	0x0002
        /*001a*/ 	.short	0x0064
        /*001c*/ 	.short	0x0082
	.zero		2


//--------------------- .nv.info                  --------------------------
	.section	.nv.info,"",@"SHT_CUDA_INFO"
	.align	4


	//----- nvinfo : EIATTR_REGCOUNT
	.align		4
        /*0000*/ 	.byte	0x04, 0x2f
        /*0002*/ 	.short	(.L_1 - .L_0)
	.align		4
.L_0:
        /*0004*/ 	.word	index@(_Z12MatMultOnGPUPfS_S_ii)
        /*0008*/ 	.word	0x00000020


	//----- nvinfo : EIATTR_FRAME_SIZE
	.align		4
.L_1:
        /*000c*/ 	.byte	0x04, 0x11
        /*000e*/ 	.short	(.L_3 - .L_2)
	.align		4
.L_2:
        /*0010*/ 	.word	index@(_Z12MatMultOnGPUPfS_S_ii)
        /*0014*/ 	.word	0x00000000


	//----- nvinfo : EIATTR_MIN_STACK_SIZE
	.align		4
.L_3:
        /*0018*/ 	.byte	0x04, 0x12
        /*001a*/ 	.short	(.L_5 - .L_4)
	.align		4
.L_4:
        /*001c*/ 	.word	index@(_Z12MatMultOnGPUPfS_S_ii)
        /*0020*/ 	.word	0x00000000
.L_5:


//--------------------- .nv.compat                --------------------------
	.section	.nv.compat,"",@"SHT_CUDA_COMPAT_INFO"
	.align	4
        /*0000*/ 	.byte	0x02, 0x09, 0x00, 0x00, 0x02, 0x02, 0x01, 0x00, 0x02, 0x05, 0x05, 0x00, 0x03, 0x07, 0x01, 0x01
        /*0010*/ 	.byte	0x02, 0x03, 0x00, 0x00, 0x02, 0x06, 0x01, 0x00, 0x04, 0x0b, 0x08, 0x00, 0x09, 0x00, 0x00, 0x00
        /*0020*/ 	.byte	0x00, 0x00, 0x00, 0x00


//--------------------- .nv.info._Z12MatMultOnGPUPfS_S_ii --------------------------
	.section	.nv.info._Z12MatMultOnGPUPfS_S_ii,"",@"SHT_CUDA_INFO"
	.sectionflags	@""
	.align	4


	//----- nvinfo : EIATTR_CUDA_API_VERSION
	.align		4
        /*0000*/ 	.byte	0x04, 0x37
        /*0002*/ 	.short	(.L_7 - .L_6)
.L_6:
        /*0004*/ 	.word	0x00000082


	//----- nvinfo : EIATTR_KPARAM_INFO
	.align		4
.L_7:
        /*0008*/ 	.byte	0x04, 0x17
        /*000a*/ 	.short	(.L_9 - .L_8)
.L_8:
        /*000c*/ 	.word	0x00000000
        /*0010*/ 	.short	0x0004
        /*0012*/ 	.short	0x001c
        /*0014*/ 	.byte	0x00, 0xf0, 0x11, 0x00


	//----- nvinfo : EIATTR_KPARAM_INFO
	.align		4
.L_9:
        /*0018*/ 	.byte	0x04, 0x17
        /*001a*/ 	.short	(.L_11 - .L_10)
.L_10:
        /*001c*/ 	.word	0x00000000
        /*0020*/ 	.short	0x0003
        /*0022*/ 	.short	0x0018
        /*0024*/ 	.byte	0x00, 0xf0, 0x11, 0x00


	//----- nvinfo : EIATTR_KPARAM_INFO
	.align		4
.L_11:
        /*0028*/ 	.byte	0x04, 0x17
        /*002a*/ 	.short	(.L_13 - .L_12)
.L_12:
        /*002c*/ 	.word	0x00000000
        /*0030*/ 	.short	0x0002
        /*0032*/ 	.short	0x0010
        /*0034*/ 	.byte	0x00, 0xf5, 0x21, 0x00


	//----- nvinfo : EIATTR_KPARAM_INFO
	.align		4
.L_13:
        /*0038*/ 	.byte	0x04, 0x17
        /*003a*/ 	.short	(.L_15 - .L_14)
.L_14:
        /*003c*/ 	.word	0x00000000
        /*0040*/ 	.short	0x0001
        /*0042*/ 	.short	0x0008
        /*0044*/ 	.byte	0x00, 0xf5, 0x21, 0x00


	//----- nvinfo : EIATTR_KPARAM_INFO
	.align		4
.L_15:
        /*0048*/ 	.byte	0x04, 0x17
        /*004a*/ 	.short	(.L_17 - .L_16)
.L_16:
        /*004c*/ 	.word	0x00000000
        /*0050*/ 	.short	0x0000
        /*0052*/ 	.short	0x0000
        /*0054*/ 	.byte	0x00, 0xf5, 0x21, 0x00


	//----- nvinfo : EIATTR_SPARSE_MMA_MASK
	.align		4
.L_17:
        /*0058*/ 	.byte	0x03, 0x50
        /*005a*/ 	.short	0x0000


	//----- nvinfo : EIATTR_MAXREG_COUNT
	.align		4
        /*005c*/ 	.byte	0x03, 0x1b
        /*005e*/ 	.short	0x00ff


	//----- nvinfo : EIATTR_MERCURY_ISA_VERSION
	.align		4
        /*0060*/ 	.byte	0x03, 0x5f
        /*0062*/ 	.short	0x0101


	//----- nvinfo : EIATTR_VRC_CTA_INIT_COUNT
	.align		4
        /*0064*/ 	.byte	0x02, 0x4a
	.zero		1
	.zero		1


	//----- nvinfo : EIATTR_EXIT_INSTR_OFFSETS
	.align		4
        /*0068*/ 	.byte	0x04, 0x1c
        /*006a*/ 	.short	(.L_19 - .L_18)


	//   ....[0]....
.L_18:
        /*006c*/ 	.word	0x000000c0


	//   ....[1]....
        /*0070*/ 	.word	0x000008e0


	//----- nvinfo : EIATTR_CBANK_PARAM_SIZE
	.align		4
.L_19:
        /*0074*/ 	.byte	0x03, 0x19
        /*0076*/ 	.short	0x0020


	//----- nvinfo : EIATTR_PARAM_CBANK
	.align		4
        /*0078*/ 	.byte	0x04, 0x0a
        /*007a*/ 	.short	(.L_21 - .L_20)
	.align		4
.L_20:
        /*007c*/ 	.word	index@(.nv.constant0._Z12MatMultOnGPUPfS_S_ii)
        /*0080*/ 	.short	0x0380
        /*0082*/ 	.short	0x0020


	//----- nvinfo : EIATTR_SW_WAR
	.align		4
.L_21:
        /*0084*/ 	.byte	0x04, 0x36
        /*0086*/ 	.short	(.L_23 - .L_22)
.L_22:
        /*0088*/ 	.word	0x00000008
.L_23:


//--------------------- .nv.callgraph             --------------------------
	.section	.nv.callgraph,"",@"SHT_CUDA_CALLGRAPH"
	.align	4
	.sectionentsize	8
	.align		4
        /*0000*/ 	.word	0x00000000
	.align		4
        /*0004*/ 	.word	0xffffffff
	.align		4
        /*0008*/ 	.word	0x00000000
	.align		4
        /*000c*/ 	.word	0xfffffffe
	.align		4
        /*0010*/ 	.word	0x00000000
	.align		4
        /*0014*/ 	.word	0xfffffffd
	.align		4
        /*0018*/ 	.word	0x00000000
	.align		4
        /*001c*/ 	.word	0xfffffffc


//--------------------- .text._Z12MatMultOnGPUPfS_S_ii --------------------------
	.section	.text._Z12MatMultOnGPUPfS_S_ii,"ax",@progbits
	.align	128
        .global         _Z12MatMultOnGPUPfS_S_ii
        .type           _Z12MatMultOnGPUPfS_S_ii,@function
        .size           _Z12MatMultOnGPUPfS_S_ii,(.L_x_5 - _Z12MatMultOnGPUPfS_S_ii)
        .other          _Z12MatMultOnGPUPfS_S_ii,@"STO_CUDA_ENTRY STV_DEFAULT"
_Z12MatMultOnGPUPfS_S_ii:
.text._Z12MatMultOnGPUPfS_S_ii:
[----:B------:R-:W-:Y:S01]  /*0000*/  LDC R1, c[0x0][0x37c] ;  /* 0x0000df00ff017b82 */ /* 0x000fe20000000800 */
[----:B------:R-:W0:Y:S01]  /*0010*/  S2R R0, SR_CTAID.X ;  /* 0x0000000000007919 */ /* 0x000e220000002500 */
[----:B------:R-:W0:Y:S06]  /*0020*/  LDCU UR4, c[0x0][0x360] ;  /* 0x00006c00ff0477ac */ /* 0x000e2c0008000800 */
[----:B------:R-:W1:Y:S01]  /*0030*/  LDC R17, c[0x0][0x398] ;  /* 0x0000e600ff117b82 */ /* 0x000e620000000800 */
[----:B------:R-:W0:Y:S01]  /*0040*/  S2R R3, SR_TID.X ;  /* 0x0000000000037919 */ /* 0x000e220000002100 */
[----:B------:R-:W2:Y:S01]  /*0050*/  LDCU UR5, c[0x0][0x364] ;  /* 0x00006c80ff0577ac */ /* 0x000ea20008000800 */
[----:B------:R-:W2:Y:S01]  /*0060*/  S2R R19, SR_CTAID.Y ;  /* 0x0000000000137919 */ /* 0x000ea20000002600 */
[----:B------:R-:W2:Y:S01]  /*0070*/  S2R R2, SR_TID.Y ;  /* 0x0000000000027919 */ /* 0x000ea20000002200 */
[----:B0-----:R-:W-:-:S02]  /*0080*/  IMAD R0, R0, UR4, R3 ;  /* 0x0000000400007c24 */ /* 0x001fc4000f8e0203 */
[----:B--2---:R-:W-:-:S05]  /*0090*/  IMAD R19, R19, UR5, R2 ;  /* 0x0000000513137c24 */ /* 0x004fca000f8e0202 */
[----:B------:R-:W-:-:S04]  /*00a0*/  VIMNMX R2, PT, PT, R0, R19, !PT ;  /* 0x0000001300027248 */ /* 0x000fc80007fe0100 */
[----:B-1----:R-:W-:-:S13]  /*00b0*/  ISETP.GE.AND P0, PT, R2, R17, PT ;  /* 0x000000110200720c */ /* 0x002fda0003f06270 */
[----:B------:R-:W-:Y:S05]  /*00c0*/  @P0 EXIT ;  /* 0x000000000000094d */ /* 0x000fea0003800000 */
[----:B------:R-:W0:Y:S01]  /*00d0*/  LDC R16, c[0x0][0x39c] ;  /* 0x0000e700ff107b82 */ /* 0x000e220000000800 */
[----:B------:R-:W1:Y:S01]  /*00e0*/  LDCU.64 UR4, c[0x0][0x358] ;  /* 0x00006b00ff0477ac */ /* 0x000e620008000a00 */
[----:B------:R-:W-:Y:S01]  /*00f0*/  HFMA2 R24, -RZ, RZ, 0, 0 ;  /* 0x00000000ff187431 */ /* 0x000fe200000001ff */
[----:B0-----:R-:W-:-:S13]  /*0100*/  ISETP.GE.AND P0, PT, R16, 0x1, PT ;  /* 0x000000011000780c */ /* 0x001fda0003f06270 */
[----:B-1----:R-:W-:Y:S05]  /*0110*/  @!P0 BRA `(.L_x_0) ;  /* 0x0000000400e08947 */ /* 0x002fea0003800000 */
[C---:B------:R-:W-:Y:S01]  /*0120*/  ISETP.GE.U32.AND P1, PT, R16.reuse, 0x8, PT ;  /* 0x000000081000780c */ /* 0x040fe20003f26070 */
[----:B------:R-:W-:Y:S01]  /*0130*/  IMAD R20, R19, R16, RZ ;  /* 0x0000001013147224 */ /* 0x000fe200078e02ff */
[----:B------:R-:W-:Y:S02]  /*0140*/  LOP3.LUT R27, R16, 0x7, RZ, 0xc0, !PT ;  /* 0x00000007101b7812 */ /* 0x000fe400078ec0ff */
[----:B------:R-:W-:Y:S02]  /*0150*/  MOV R24, RZ ;  /* 0x000000ff00187202 */ /* 0x000fe40000000f00 */
[----:B------:R-:W-:Y:S02]  /*0160*/  ISETP.NE.AND P0, PT, R27, RZ, PT ;  /* 0x000000ff1b00720c */ /* 0x000fe40003f05270 */
[----:B------:R-:W-:-:S05]  /*0170*/  MOV R21, RZ ;  /* 0x000000ff00157202 */ /* 0x000fca0000000f00 */
[----:B------:R-:W-:Y:S06]  /*0180*/  @!P1 BRA `(.L_x_1) ;  /* 0x0000000000c49947 */ /* 0x000fec0003800000 */
[----:B------:R-:W0:Y:S01]  /*0190*/  LDC.64 R2, c[0x0][0x380] ;  /* 0x0000e000ff027b82 */ /* 0x000e220000000a00 */
[----:B------:R-:W-:Y:S02]  /*01a0*/  LOP3.LUT R21, R16, 0x7ffffff8, RZ, 0xc0, !PT ;  /* 0x7ffffff810157812 */ /* 0x000fe400078ec0ff */
[----:B------:R-:W-:Y:S02]  /*01b0*/  MOV R24, RZ ;  /* 0x000000ff00187202 */ /* 0x000fe40000000f00 */
[----:B------:R-:W-:Y:S02]  /*01c0*/  MOV R18, R0 ;  /* 0x0000000000127202 */ /* 0x000fe40000000f00 */
[----:B------:R-:W-:Y:S01]  /*01d0*/  IADD3 R22, PT, PT, -R21, RZ, RZ ;  /* 0x000000ff15167210 */ /* 0x000fe20007ffe1ff */
[----:B0-----:R-:W-:-:S03]  /*01e0*/  IMAD.WIDE.U32 R2, R20, 0x4, R2 ;  /* 0x0000000414027825 */ /* 0x001fc600078e0002 */
[----:B------:R-:W-:-:S04]  /*01f0*/  IADD3 R4, P1, PT, R2, 0x10, RZ ;  /* 0x0000001002047810 */ /* 0x000fc80007f3e0ff */
[----:B------:R-:W-:-:S09]  /*0200*/  IADD3.X R5, PT, PT, RZ, R3, RZ, P1, !PT ;  /* 0x00000003ff057210 */ /* 0x000fd20000ffe4ff */
.L_x_2:
[----:B------:R-:W0:Y:S01]  /*0210*/  LDC.64 R14, c[0x0][0x388] ;  /* 0x0000e200ff0e7b82 */ /* 0x000e220000000a00 */
[----:B------:R-:W-:Y:S02]  /*0220*/  MOV R2, R4 ;  /* 0x0000000400027202 */ /* 0x000fe40000000f00 */
[----:B------:R-:W-:-:S05]  /*0230*/  MOV R3, R5 ;  /* 0x0000000500037202 */ /* 0x000fca0000000f00 */
[----:B------:R-:W2:Y:S04]  /*0240*/  LDG.E R25, desc[UR4][R2.64+-0x10] ;  /* 0xfffff00402197981 */ /* 0x000ea8000c1e1900 */
[----:B------:R-:W3:Y:S04]  /*0250*/  LDG.E R23, desc[UR4][R2.64+-0xc] ;  /* 0xfffff40402177981 */ /* 0x000ee8000c1e1900 */
[----:B------:R-:W4:Y:S04]  /*0260*/  LDG.E R29, desc[UR4][R2.64+-0x8] ;  /* 0xfffff804021d7981 */ /* 0x000f28000c1e1900 */
[----:B------:R-:W5:Y:S01]  /*0270*/  LDG.E R28, desc[UR4][R2.64+-0x4] ;  /* 0xfffffc04021c7981 */ /* 0x000f62000c1e1900 */
[----:B0-----:R-:W-:-:S05]  /*0280*/  IMAD.WIDE R14, R18, 0x4, R14 ;  /* 0x00000004120e7825 */ /* 0x001fca00078e020e */
[----:B------:R0:W2:Y:S01]  /*0290*/  LDG.E R26, desc[UR4][R14.64] ;  /* 0x000000040e1a7981 */ /* 0x0000a2000c1e1900 */
[----:B------:R-:W-:-:S04]  /*02a0*/  IMAD.WIDE R12, R17, 0x4, R14 ;  /* 0x00000004110c7825 */ /* 0x000fc800078e020e */
[C---:B------:R-:W-:Y:S02]  /*02b0*/  IMAD.WIDE R4, R17.reuse, 0x4, R12 ;  /* 0x0000000411047825 */ /* 0x040fe400078e020c */
[----:B------:R-:W3:Y:S02]  /*02c0*/  LDG.E R12, desc[UR4][R12.64] ;  /* 0x000000040c0c7981 */ /* 0x000ee4000c1e1900 */
[C---:B------:R-:W-:Y:S02]  /*02d0*/  IMAD.WIDE R8, R17.reuse, 0x4, R4 ;  /* 0x0000000411087825 */ /* 0x040fe400078e0204 */
[----:B------:R-:W4:Y:S02]  /*02e0*/  LDG.E R4, desc[UR4][R4.64] ;  /* 0x0000000404047981 */ /* 0x000f24000c1e1900 */
[C---:B------:R-:W-:Y:S02]  /*02f0*/  IMAD.WIDE R6, R17.reuse, 0x4, R8 ;  /* 0x0000000411067825 */ /* 0x040fe400078e0208 */
[----:B------:R-:W5:Y:S02]  /*0300*/  LDG.E R8, desc[UR4][R8.64] ;  /* 0x0000000408087981 */ /* 0x000f64000c1e1900 */
[----:B------:R-:W-:-:S02]  /*0310*/  IMAD.WIDE R10, R17, 0x4, R6 ;  /* 0x00000004110a7825 */ /* 0x000fc400078e0206 */
[----:B------:R-:W5:Y:S04]  /*0320*/  LDG.E R5, desc[UR4][R2.64] ;  /* 0x0000000402057981 */ /* 0x000f68000c1e1900 */
[----:B------:R-:W5:Y:S01]  /*0330*/  LDG.E R6, desc[UR4][R6.64] ;  /* 0x0000000406067981 */ /* 0x000f62000c1e1900 */
[----:B0-----:R-:W-:-:S03]  /*0340*/  IMAD.WIDE R14, R17, 0x4, R10 ;  /* 0x00000004110e7825 */ /* 0x001fc600078e020a */
[----:B------:R-:W5:Y:S04]  /*0350*/  LDG.E R10, desc[UR4][R10.64] ;  /* 0x000000040a0a7981 */ /* 0x000f68000c1e1900 */
[----:B------:R-:W5:Y:S04]  /*0360*/  LDG.E R13, desc[UR4][R14.64] ;  /* 0x000000040e0d7981 */ /* 0x000f68000c1e1900 */
[----:B------:R-:W5:Y:S04]  /*0370*/  LDG.E R7, desc[UR4][R2.64+0x4] ;  /* 0x0000040402077981 */ /* 0x000f68000c1e1900 */
[----:B------:R-:W5:Y:S01]  /*0380*/  LDG.E R9, desc[UR4][R2.64+0xc] ;  /* 0x00000c0402097981 */ /* 0x000f62000c1e1900 */
[----:B--2---:R-:W-:Y:S01]  /*0390*/  FFMA R26, R25, R26, R24 ;  /* 0x0000001a191a7223 */ /* 0x004fe20000000018 */
[----:B------:R-:W-:-:S02]  /*03a0*/  IMAD.WIDE R24, R17, 0x4, R14 ;  /* 0x0000000411187825 */ /* 0x000fc400078e020e */
[----:B------:R-:W2:Y:S04]  /*03b0*/  LDG.E R14, desc[UR4][R2.64+0x8] ;  /* 0x00000804020e7981 */ /* 0x000ea8000c1e1900 */
[----:B------:R-:W2:Y:S01]  /*03c0*/  LDG.E R24, desc[UR4][R24.64] ;  /* 0x0000000418187981 */ /* 0x000ea2000c1e1900 */
[----:B---3--:R-:W-:Y:S01]  /*03d0*/  FFMA R12, R23, R12, R26 ;  /* 0x0000000c170c7223 */ /* 0x008fe2000000001a */
[----:B------:R-:W-:-:S03]  /*03e0*/  IADD3 R22, PT, PT, R22, 0x8, RZ ;  /* 0x0000000816167810 */ /* 0x000fc60007ffe0ff */
[----:B----4-:R-:W-:Y:S01]  /*03f0*/  FFMA R29, R29, R4, R12 ;  /* 0x000000041d1d7223 */ /* 0x010fe2000000000c */
[----:B------:R-:W-:-:S03]  /*0400*/  ISETP.NE.AND P1, PT, R22, RZ, PT ;  /* 0x000000ff1600720c */ /* 0x000fc60003f25270 */
[----:B-----5:R-:W-:Y:S01]  /*0410*/  FFMA R8, R28, R8, R29 ;  /* 0x000000081c087223 */ /* 0x020fe2000000001d */
[----:B------:R-:W-:-:S03]  /*0420*/  IADD3 R4, P2, PT, R2, 0x20, RZ ;  /* 0x0000002002047810 */ /* 0x000fc60007f5e0ff */
[----:B------:R-:W-:Y:S01]  /*0430*/  FFMA R6, R5, R6, R8 ;  /* 0x0000000605067223 */ /* 0x000fe20000000008 */
[----:B------:R-:W-:Y:S02]  /*0440*/  IADD3.X R5, PT, PT, RZ, R3, RZ, P2, !PT ;  /* 0x00000003ff057210 */ /* 0x000fe400017fe4ff */
[----:B------:R-:W-:Y:S01]  /*0450*/  LEA R18, R17, R18, 0x3 ;  /* 0x0000001211127211 */ /* 0x000fe200078e18ff */
[----:B------:R-:W-:-:S04]  /*0460*/  FFMA R7, R7, R10, R6 ;  /* 0x0000000a07077223 */ /* 0x000fc80000000006 */
[----:B--2---:R-:W-:-:S04]  /*0470*/  FFMA R14, R14, R13, R7 ;  /* 0x0000000d0e0e7223 */ /* 0x004fc80000000007 */
[----:B------:R-:W-:Y:S01]  /*0480*/  FFMA R24, R9, R24, R14 ;  /* 0x0000001809187223 */ /* 0x000fe2000000000e */
[----:B------:R-:W-:Y:S06]  /*0490*/  @P1 BRA `(.L_x_2) ;  /* 0xfffffffc005c1947 */ /* 0x000fec000383ffff */
.L_x_1:
[----:B------:R-:W-:Y:S05]  /*04a0*/  @!P0 BRA `(.L_x_0) ;  /* 0x0000000000fc8947 */ /* 0x000fea0003800000 */
[----:B------:R-:W-:Y:S02]  /*04b0*/  ISETP.GE.U32.AND P1, PT, R27, 0x4, PT ;  /* 0x000000041b00780c */ /* 0x000fe40003f26070 */
[----:B------:R-:W-:-:S04]  /*04c0*/  LOP3.LUT R14, R16, 0x3, RZ, 0xc0, !PT ;  /* 0x00000003100e7812 */ /* 0x000fc800078ec0ff */
[----:B------:R-:W-:-:S07]  /*04d0*/  ISETP.NE.AND P0, PT, R14, RZ, PT ;  /* 0x000000ff0e00720c */ /* 0x000fce0003f05270 */
[----:B------:R-:W-:Y:S06]  /*04e0*/  @!P1 BRA `(.L_x_3) ;  /* 0x00000000006c9947 */ /* 0x000fec0003800000 */
[----:B------:R-:W0:Y:S01]  /*04f0*/  LDC.64 R4, c[0x0][0x388] ;  /* 0x0000e200ff047b82 */ /* 0x000e220000000a00 */
[----:B------:R-:W1:Y:S01]  /*0500*/  LDCU.64 UR6, c[0x0][0x380] ;  /* 0x00007000ff0677ac */ /* 0x000e620008000a00 */
[----:B------:R-:W-:Y:S01]  /*0510*/  IMAD R7, R21, R17, R0 ;  /* 0x0000001115077224 */ /* 0x000fe200078e0200 */
[CC--:B------:R-:W-:Y:S02]  /*0520*/  IADD3 R3, PT, PT, R20.reuse, R21.reuse, RZ ;  /* 0x0000001514037210 */ /* 0x0c0fe40007ffe0ff */
[----:B------:R-:W-:-:S03]  /*0530*/  IADD3 R8, P1, PT, R20, R21, RZ ;  /* 0x0000001514087210 */ /* 0x000fc60007f3e0ff */
[----:B------:R-:W2:Y:S01]  /*0540*/  LDC.64 R12, c[0x0][0x380] ;  /* 0x0000e000ff0c7b82 */ /* 0x000ea20000000a00 */
[----:B0-----:R-:W-:-:S04]  /*0550*/  IMAD.WIDE R4, R7, 0x4, R4 ;  /* 0x0000000407047825 */ /* 0x001fc800078e0204 */
[----:B------:R-:W-:Y:S02]  /*0560*/  IMAD.WIDE R6, R17, 0x4, R4 ;  /* 0x0000000411067825 */ /* 0x000fe400078e0204 */
[----:B------:R-:W3:Y:S02]  /*0570*/  LDG.E R4, desc[UR4][R4.64] ;  /* 0x0000000404047981 */ /* 0x000ee4000c1e1900 */
[----:B--2---:R-:W-:Y:S01]  /*0580*/  IMAD.WIDE.U32 R12, R3, 0x4, R12 ;  /* 0x00000004030c7825 */ /* 0x004fe200078e000c */
[----:B------:R-:W-:Y:S02]  /*0590*/  IADD3.X R3, PT, PT, RZ, RZ, RZ, P1, !PT ;  /* 0x000000ffff037210 */ /* 0x000fe40000ffe4ff */
[----:B-1----:R-:W-:-:S03]  /*05a0*/  LEA R2, P1, R8, UR6, 0x2 ;  /* 0x0000000608027c11 */ /* 0x002fc6000f8210ff */
[----:B------:R-:W3:Y:S01]  /*05b0*/  LDG.E R13, desc[UR4][R12.64] ;  /* 0x000000040c0d7981 */ /* 0x000ee2000c1e1900 */
[----:B------:R-:W-:Y:S01]  /*05c0*/  LEA.HI.X R3, R8, UR7, R3, 0x2, P1 ;  /* 0x0000000708037c11 */ /* 0x000fe200088f1403 */
[C---:B------:R-:W-:Y:S02]  /*05d0*/  IMAD.WIDE R8, R17.reuse, 0x4, R6 ;  /* 0x0000000411087825 */ /* 0x040fe400078e0206 */
[----:B------:R-:W2:Y:S04]  /*05e0*/  LDG.E R6, desc[UR4][R6.64] ;  /* 0x0000000406067981 */ /* 0x000ea8000c1e1900 */
[----:B------:R-:W2:Y:S01]  /*05f0*/  LDG.E R15, desc[UR4][R2.64+0x4] ;  /* 0x00000404020f7981 */ /* 0x000ea2000c1e1900 */
[----:B------:R-:W-:-:S03]  /*0600*/  IMAD.WIDE R10, R17, 0x4, R8 ;  /* 0x00000004110a7825 */ /* 0x000fc600078e0208 */
[----:B------:R-:W4:Y:S04]  /*0610*/  LDG.E R22, desc[UR4][R8.64] ;  /* 0x0000000408167981 */ /* 0x000f28000c1e1900 */
[----:B------:R-:W4:Y:S04]  /*0620*/  LDG.E R18, desc[UR4][R2.64+0x8] ;  /* 0x0000080402127981 */ /* 0x000f28000c1e1900 */
[----:B------:R-:W5:Y:S04]  /*0630*/  LDG.E R26, desc[UR4][R2.64+0xc] ;  /* 0x00000c04021a7981 */ /* 0x000f68000c1e1900 */
[----:B------:R-:W5:Y:S01]  /*0640*/  LDG.E R10, desc[UR4][R10.64] ;  /* 0x000000040a0a7981 */ /* 0x000f62000c1e1900 */
[----:B------:R-:W-:Y:S01]  /*0650*/  IADD3 R21, PT, PT, R21, 0x4, RZ ;  /* 0x0000000415157810 */ /* 0x000fe20007ffe0ff */
[----:B---3--:R-:W-:-:S04]  /*0660*/  FFMA R24, R13, R4, R24 ;  /* 0x000000040d187223 */ /* 0x008fc80000000018 */
[----:B--2---:R-:W-:-:S04]  /*0670*/  FFMA R15, R15, R6, R24 ;  /* 0x000000060f0f7223 */ /* 0x004fc80000000018 */
[----:B----4-:R-:W-:-:S04]  /*0680*/  FFMA R15, R18, R22, R15 ;  /* 0x00000016120f7223 */ /* 0x010fc8000000000f */
[----:B-----5:R-:W-:-:S07]  /*0690*/  FFMA R24, R26, R10, R15 ;  /* 0x0000000a1a187223 */ /* 0x020fce000000000f */
.L_x_3:
[----:B------:R-:W-:Y:S05]  /*06a0*/  @!P0 BRA `(.L_x_0) ;  /* 0x00000000007c8947 */ /* 0x000fea0003800000 */
[----:B------:R-:W-:Y:S01]  /*06b0*/  ISETP.NE.AND P1, PT, R14, 0x1, PT ;  /* 0x000000010e00780c */ /* 0x000fe20003f25270 */
[----:B------:R-:W0:Y:S01]  /*06c0*/  LDC.64 R10, c[0x0][0x380] ;  /* 0x0000e000ff0a7b82 */ /* 0x000e220000000a00 */
[----:B------:R-:W-:-:S04]  /*06d0*/  LOP3.LUT R16, R16, 0x1, RZ, 0xc0, !PT ;  /* 0x0000000110107812 */ /* 0x000fc800078ec0ff */
[----:B------:R-:W-:-:S03]  /*06e0*/  ISETP.NE.U32.AND P0, PT, R16, 0x1, PT ;  /* 0x000000011000780c */ /* 0x000fc60003f05070 */
[----:B------:R-:W1:Y:S04]  /*06f0*/  LDC.64 R8, c[0x0][0x388] ;  /* 0x0000e200ff087b82 */ /* 0x000e680000000a00 */
[CC--:B------:R-:W-:Y:S02]  /*0700*/  @P1 IADD3 R13, PT, PT, R20.reuse, R21.reuse, RZ ;  /* 0x00000015140d1210 */ /* 0x0c0fe40007ffe0ff */
[----:B------:R-:W-:Y:S02]  /*0710*/  @P1 IADD3 R12, P2, PT, R20, R21, RZ ;  /* 0x00000015140c1210 */ /* 0x000fe40007f5e0ff */
[----:B------:R-:W2:Y:S02]  /*0720*/  @P1 LDC.64 R2, c[0x0][0x380] ;  /* 0x0000e000ff021b82 */ /* 0x000ea40000000a00 */
[----:B------:R-:W-:-:S06]  /*0730*/  @P1 IADD3.X R14, PT, PT, RZ, RZ, RZ, P2, !PT ;  /* 0x000000ffff0e1210 */ /* 0x000fcc00017fe4ff */
[----:B------:R-:W3:Y:S01]  /*0740*/  LDC.64 R4, c[0x0][0x380] ;  /* 0x0000e000ff047b82 */ /* 0x000ee20000000a00 */
[----:B0-----:R-:W-:-:S04]  /*0750*/  @P1 IMAD.WIDE.U32 R10, R13, 0x4, R10 ;  /* 0x000000040d0a1825 */ /* 0x001fc800078e000a */
[C---:B------:R-:W-:Y:S01]  /*0760*/  @P1 IMAD R13, R21.reuse, R17, R0 ;  /* 0x00000011150d1224 */ /* 0x040fe200078e0200 */
[----:B------:R-:W-:Y:S01]  /*0770*/  @P1 IADD3 R21, PT, PT, R21, 0x2, RZ ;  /* 0x0000000215151810 */ /* 0x000fe20007ffe0ff */
[----:B------:R-:W4:Y:S01]  /*0780*/  @P1 LDG.E R11, desc[UR4][R10.64] ;  /* 0x000000040a0b1981 */ /* 0x000f22000c1e1900 */
[----:B------:R-:W0:Y:S01]  /*0790*/  LDC.64 R6, c[0x0][0x388] ;  /* 0x0000e200ff067b82 */ /* 0x000e220000000a00 */
[----:B-1----:R-:W-:Y:S01]  /*07a0*/  @P1 IMAD.WIDE R8, R13, 0x4, R8 ;  /* 0x000000040d081825 */ /* 0x002fe200078e0208 */
[----:B------:R-:W-:Y:S02]  /*07b0*/  @!P0 IADD3 R15, PT, PT, R20, R21, RZ ;  /* 0x00000015140f8210 */ /* 0x000fe40007ffe0ff */
[----:B--2---:R-:W-:Y:S01]  /*07c0*/  @P1 LEA R2, P2, R12, R2, 0x2 ;  /* 0x000000020c021211 */ /* 0x004fe200078410ff */
[----:B------:R-:W-:-:S03]  /*07d0*/  @!P0 IMAD R21, R21, R17, R0 ;  /* 0x0000001115158224 */ /* 0x000fc600078e0200 */
[----:B------:R-:W-:Y:S01]  /*07e0*/  @P1 LEA.HI.X R3, R12, R3, R14, 0x2, P2 ;  /* 0x000000030c031211 */ /* 0x000fe200010f140e */
[----:B------:R-:W-:Y:S01]  /*07f0*/  @P1 IMAD.WIDE R12, R17, 0x4, R8 ;  /* 0x00000004110c1825 */ /* 0x000fe200078e0208 */
[----:B------:R-:W4:Y:S03]  /*0800*/  @P1 LDG.E R14, desc[UR4][R8.64] ;  /* 0x00000004080e1981 */ /* 0x000f26000c1e1900 */
[----:B---3--:R-:W-:Y:S01]  /*0810*/  @!P0 IMAD.WIDE.U32 R4, R15, 0x4, R4 ;  /* 0x000000040f048825 */ /* 0x008fe200078e0004 */
[----:B------:R-:W2:Y:S04]  /*0820*/  @P1 LDG.E R2, desc[UR4][R2.64+0x4] ;  /* 0x0000040402021981 */ /* 0x000ea8000c1e1900 */
[----:B------:R-:W2:Y:S01]  /*0830*/  @P1 LDG.E R12, desc[UR4][R12.64] ;  /* 0x000000040c0c1981 */ /* 0x000ea2000c1e1900 */
[----:B0-----:R-:W-:-:S03]  /*0840*/  @!P0 IMAD.WIDE R6, R21, 0x4, R6 ;  /* 0x0000000415068825 */ /* 0x001fc600078e0206 */
[----:B------:R-:W3:Y:S04]  /*0850*/  @!P0 LDG.E R5, desc[UR4][R4.64] ;  /* 0x0000000404058981 */ /* 0x000ee8000c1e1900 */
[----:B------:R-:W3:Y:S01]  /*0860*/  @!P0 LDG.E R6, desc[UR4][R6.64] ;  /* 0x0000000406068981 */ /* 0x000ee2000c1e1900 */
[----:B----4-:R-:W-:-:S04]  /*0870*/  @P1 FFMA R11, R11, R14, R24 ;  /* 0x0000000e0b0b1223 */ /* 0x010fc80000000018 */
[----:B--2---:R-:W-:-:S04]  /*0880*/  @P1 FFMA R24, R2, R12, R11 ;  /* 0x0000000c02181223 */ /* 0x004fc8000000000b */
[----:B---3--:R-:W-:-:S07]  /*0890*/  @!P0 FFMA R24, R5, R6, R24 ;  /* 0x0000000605188223 */ /* 0x008fce0000000018 */
.L_x_0:
[----:B------:R-:W0:Y:S01]  /*08a0*/  LDC.64 R2, c[0x0][0x390] ;  /* 0x0000e400ff027b82 */ /* 0x000e220000000a00 */
[----:B------:R-:W-:-:S04]  /*08b0*/  IMAD R17, R19, R17, R0 ;  /* 0x0000001113117224 */ /* 0x000fc800078e0200 */
[----:B0-----:R-:W-:-:S05]  /*08c0*/  IMAD.WIDE R2, R17, 0x4, R2 ;  /* 0x0000000411027825 */ /* 0x001fca00078e0202 */
[----:B------:R-:W-:Y:S01]  /*08d0*/  STG.E desc[UR4][R2.64], R24 ;  /* 0x0000001802007986 */ /* 0x000fe2000c101904 */
[----:B------:R-:W-:Y:S05]  /*08e0*/  EXIT ;  /* 0x000000000000794d */ /* 0x000fea0003800000 */
.L_x_4:
[----:B------:R-:W-:-:S00]  /*08f0*/  BRA `(.L_x_4) ;  /* 0xfffffffc00fc7947 */ /* 0x000fc0000383ffff */
[----:B------:R-:W-:-:S00]  /*0900*/  NOP ;  /* 0x0000000000007918 */ /* 0x000fc00000000000 */
[----:B------:R-:W-:-:S00]  /*0910*/  NOP ;  /* 0x0000000000007918 */ /* 0x000fc00000000000 */
[----:B------:R-:W-:-:S00]  /*0920*/  NOP ;  /* 0x0000000000007918 */ /* 0x000fc00000000000 */
[----:B------:R-:W-:-:S00]  /*0930*/  NOP ;  /* 0x0000000000007918 */ /* 0x000fc00000000000 */
[----:B------:R-:W-:-:S00]  /*0940*/  NOP ;  /* 0x0000000000007918 */ /* 0x000fc00000000000 */
[----:B------:R-:W-:-:S00]  /*0950*/  NOP ;  /* 0x0000000000007918 */ /* 0x000fc00000000000 */
[----:B------:R-:W-:-:S00]  /*0960*/  NOP ;  /* 0x0000000000007918 */ /* 0x000fc00000000000 */
[----:B------:R-:W-:-:S00]  /*0970*/  NOP ;  /* 0x0000000000007918 */ /* 0x000fc00000000000 */
.L_x_5:


//--------------------- .nv.shared.reserved.0     --------------------------
	.section	.nv.shared.reserved.0,"aw",@nobits
	.weak		__nv_reservedSMEM_offset_0_alias
	.size		__nv_reservedSMEM_offset_0_alias, 0, 64
	.other		__nv_reservedSMEM_offset_0_alias,@"STO_CUDA_RESERVED_SHARED STV_DEFAULT"
__nv_reservedSMEM_offset_0_alias:
	.zero		0
	.zero		64


//--------------------- .nv.constant0._Z12MatMultOnGPUPfS_S_ii --------------------------
	.section	.nv.constant0._Z12MatMultOnGPUPfS_S_ii,"a",@progbits
	.sectionflags	@""
	.align	4
.nv.constant0._Z12MatMultOnGPUPfS_S_ii:
	.zero		928


//--------------------- SYMBOLS --------------------------

	.type		.nv.reservedSmem.offset0,@object
	.size		.nv.reservedSmem.offset0,0x4
